//
// Generated by NVIDIA NVVM Compiler
//
// Compiler Build ID: CL-36424714
// Cuda compilation tools, release 13.0, V13.0.88
// Based on NVVM 20.0.0
//

.version 9.0
.target sm_100
.address_size 64

	// .globl	_Z25convolution3D_InputTilingPhS_iiiii
.const .align 4 .b8 c_mask[4096];
.extern .shared .align 16 .b8 sharedMem[];

.visible .entry _Z25convolution3D_InputTilingPhS_iiiii(
	.param .u64 .ptr .align 1 _Z25convolution3D_InputTilingPhS_iiiii_param_0,
	.param .u64 .ptr .align 1 _Z25convolution3D_InputTilingPhS_iiiii_param_1,
	.param .u32 _Z25convolution3D_InputTilingPhS_iiiii_param_2,
	.param .u32 _Z25convolution3D_InputTilingPhS_iiiii_param_3,
	.param .u32 _Z25convolution3D_InputTilingPhS_iiiii_param_4,
	.param .u32 _Z25convolution3D_InputTilingPhS_iiiii_param_5,
	.param .u32 _Z25convolution3D_InputTilingPhS_iiiii_param_6
)
{
	.reg .pred 	%p<30>;
	.reg .b16 	%rs<18>;
	.reg .b32 	%r<87>;
	.reg .b32 	%f<73>;
	.reg .b64 	%rd<36>;

	ld.param.u64 	%rd5, [_Z25convolution3D_InputTilingPhS_iiiii_param_0];
	ld.param.u32 	%r33, [_Z25convolution3D_InputTilingPhS_iiiii_param_2];
	ld.param.u32 	%r34, [_Z25convolution3D_InputTilingPhS_iiiii_param_3];
	ld.param.u32 	%r35, [_Z25convolution3D_InputTilingPhS_iiiii_param_4];
	ld.param.u32 	%r36, [_Z25convolution3D_InputTilingPhS_iiiii_param_5];
	mov.u32 	%r1, %tid.x;
	mov.u32 	%r2, %tid.y;
	shr.u32 	%r37, %r36, 31;
	add.s32 	%r38, %r36, %r37;
	shr.s32 	%r3, %r38, 1;
	mov.u32 	%r4, %ntid.x;
	mov.u32 	%r5, %ntid.y;
	sub.s32 	%r6, %r1, %r3;
	sub.s32 	%r7, %r2, %r3;
	setp.lt.s32 	%p3, %r35, 1;
	@%p3 bra 	$L__BB0_22;
	sub.s32 	%r40, %r4, %r36;
	mov.u32 	%r41, %ctaid.x;
	mad.lo.s32 	%r42, %r41, %r40, %r41;
	add.s32 	%r43, %r6, %r42;
	sub.s32 	%r44, %r5, %r36;
	mov.u32 	%r45, %ctaid.y;
	mad.lo.s32 	%r46, %r45, %r44, %r45;
	add.s32 	%r47, %r7, %r46;
	setp.gt.s32 	%p4, %r43, -1;
	setp.lt.s32 	%p5, %r43, %r33;
	and.pred  	%p6, %p4, %p5;
	setp.gt.s32 	%p7, %r47, -1;
	setp.lt.s32 	%p8, %r47, %r34;
	and.pred  	%p10, %p7, %p8;
	and.pred  	%p1, %p6, %p10;
	mad.lo.s32 	%r8, %r2, %r4, %r1;
	mad.lo.s32 	%r50, %r47, %r33, %r43;
	mul.lo.s32 	%r9, %r50, %r35;
	sub.s32 	%r52, %r4, %r3;
	setp.lt.u32 	%p12, %r1, %r52;
	min.s32 	%r53, %r1, %r2;
	setp.ge.s32 	%p13, %r53, %r3;
	sub.s32 	%r54, %r5, %r3;
	setp.lt.u32 	%p14, %r2, %r54;
	and.pred  	%p15, %p12, %p14;
	and.pred  	%p16, %p15, %p13;
	and.pred  	%p17, %p5, %p16;
	and.pred  	%p2, %p17, %p8;
	and.b32  	%r10, %r36, 7;
	and.b32  	%r11, %r36, 3;
	and.b32  	%r12, %r36, 2147483640;
	and.b32  	%r13, %r36, 1;
	neg.s32 	%r14, %r12;
	mov.u32 	%r56, sharedMem;
	add.s32 	%r57, %r6, %r56;
	add.s32 	%r15, %r57, 3;
	cvta.to.global.u64 	%rd1, %rd5;
	mov.b32 	%r80, 0;
	not.pred 	%p18, %p1;
	not.pred 	%p19, %p2;
	mov.u64 	%rd29, c_mask;
$L__BB0_2:
	mul.lo.s32 	%r58, %r5, %r4;
	mov.u32 	%r59, sharedMem;
	mad.lo.s32 	%r17, %r58, %r80, %r59;
	@%p18 bra 	$L__BB0_4;
	add.s32 	%r61, %r80, %r9;
	cvt.s64.s32 	%rd7, %r61;
	add.s64 	%rd8, %rd1, %rd7;
	ld.global.u8 	%rs2, [%rd8];
	add.s32 	%r62, %r17, %r8;
	st.shared.u8 	[%r62], %rs2;
	bra.uni 	$L__BB0_5;
$L__BB0_4:
	add.s32 	%r60, %r17, %r8;
	mov.b16 	%rs1, 0;
	st.shared.u8 	[%r60], %rs1;
$L__BB0_5:
	bar.sync 	0;
	@%p19 bra 	$L__BB0_21;
	setp.lt.s32 	%p20, %r36, 1;
	mov.f32 	%f71, 0f00000000;
	@%p20 bra 	$L__BB0_20;
	mov.f32 	%f71, 0f00000000;
	mov.b32 	%r81, 0;
$L__BB0_8:
	setp.lt.u32 	%p21, %r36, 8;
	add.s32 	%r65, %r7, %r81;
	mad.lo.s32 	%r19, %r65, %r4, %r6;
	mul.lo.s32 	%r20, %r81, %r36;
	mov.b32 	%r85, 0;
	@%p21 bra 	$L__BB0_11;
	mad.lo.s32 	%r66, %r5, %r80, %r7;
	add.s32 	%r67, %r66, %r81;
	mad.lo.s32 	%r82, %r4, %r67, %r15;
	mul.wide.u32 	%rd9, %r20, 4;
	add.s64 	%rd11, %rd29, %rd9;
	add.s64 	%rd35, %rd11, 16;
	mov.u32 	%r83, %r14;
$L__BB0_10:
	.pragma "nounroll";
	ld.shared.u8 	%rs3, [%r82+-3];
	ld.const.f32 	%f18, [%rd35+-16];
	cvt.rn.f32.u16 	%f19, %rs3;
	fma.rn.f32 	%f20, %f18, %f19, %f71;
	ld.shared.u8 	%rs4, [%r82+-2];
	ld.const.f32 	%f21, [%rd35+-12];
	cvt.rn.f32.u16 	%f22, %rs4;
	fma.rn.f32 	%f23, %f21, %f22, %f20;
	ld.shared.u8 	%rs5, [%r82+-1];
	ld.const.f32 	%f24, [%rd35+-8];
	cvt.rn.f32.u16 	%f25, %rs5;
	fma.rn.f32 	%f26, %f24, %f25, %f23;
	ld.shared.u8 	%rs6, [%r82];
	ld.const.f32 	%f27, [%rd35+-4];
	cvt.rn.f32.u16 	%f28, %rs6;
	fma.rn.f32 	%f29, %f27, %f28, %f26;
	ld.shared.u8 	%rs7, [%r82+1];
	ld.const.f32 	%f30, [%rd35];
	cvt.rn.f32.u16 	%f31, %rs7;
	fma.rn.f32 	%f32, %f30, %f31, %f29;
	ld.shared.u8 	%rs8, [%r82+2];
	ld.const.f32 	%f33, [%rd35+4];
	cvt.rn.f32.u16 	%f34, %rs8;
	fma.rn.f32 	%f35, %f33, %f34, %f32;
	ld.shared.u8 	%rs9, [%r82+3];
	ld.const.f32 	%f36, [%rd35+8];
	cvt.rn.f32.u16 	%f37, %rs9;
	fma.rn.f32 	%f38, %f36, %f37, %f35;
	ld.shared.u8 	%rs10, [%r82+4];
	ld.const.f32 	%f39, [%rd35+12];
	cvt.rn.f32.u16 	%f40, %rs10;
	fma.rn.f32 	%f71, %f39, %f40, %f38;
	add.s32 	%r83, %r83, 8;
	add.s32 	%r82, %r82, 8;
	add.s64 	%rd35, %rd35, 32;
	setp.ne.s32 	%p22, %r83, 0;
	mov.u32 	%r85, %r12;
	@%p22 bra 	$L__BB0_10;
$L__BB0_11:
	setp.eq.s32 	%p23, %r10, 0;
	@%p23 bra 	$L__BB0_19;
	add.s32 	%r68, %r10, -1;
	setp.lt.u32 	%p24, %r68, 3;
	@%p24 bra 	$L__BB0_14;
	add.s32 	%r69, %r19, %r85;
	add.s32 	%r70, %r17, %r69;
	ld.shared.u8 	%rs11, [%r70];
	add.s32 	%r71, %r85, %r20;
	mul.wide.u32 	%rd12, %r71, 4;
	add.s64 	%rd14, %rd29, %rd12;
	ld.const.f32 	%f42, [%rd14];
	cvt.rn.f32.u16 	%f43, %rs11;
	fma.rn.f32 	%f44, %f42, %f43, %f71;
	ld.shared.u8 	%rs12, [%r70+1];
	cvt.u64.u32 	%rd15, %r20;
	cvt.u64.u32 	%rd16, %r85;
	add.s64 	%rd17, %rd16, %rd15;
	shl.b64 	%rd18, %rd17, 2;
	add.s64 	%rd19, %rd29, %rd18;
	ld.const.f32 	%f45, [%rd19+4];
	cvt.rn.f32.u16 	%f46, %rs12;
	fma.rn.f32 	%f47, %f45, %f46, %f44;
	ld.shared.u8 	%rs13, [%r70+2];
	ld.const.f32 	%f48, [%rd19+8];
	cvt.rn.f32.u16 	%f49, %rs13;
	fma.rn.f32 	%f50, %f48, %f49, %f47;
	ld.shared.u8 	%rs14, [%r70+3];
	ld.const.f32 	%f51, [%rd19+12];
	cvt.rn.f32.u16 	%f52, %rs14;
	fma.rn.f32 	%f71, %f51, %f52, %f50;
	add.s32 	%r85, %r85, 4;
$L__BB0_14:
	setp.eq.s32 	%p25, %r11, 0;
	@%p25 bra 	$L__BB0_19;
	setp.eq.s32 	%p26, %r11, 1;
	@%p26 bra 	$L__BB0_17;
	add.s32 	%r72, %r19, %r85;
	add.s32 	%r73, %r17, %r72;
	ld.shared.u8 	%rs15, [%r73];
	add.s32 	%r74, %r85, %r20;
	mul.wide.u32 	%rd20, %r74, 4;
	add.s64 	%rd22, %rd29, %rd20;
	ld.const.f32 	%f54, [%rd22];
	cvt.rn.f32.u16 	%f55, %rs15;
	fma.rn.f32 	%f56, %f54, %f55, %f71;
	ld.shared.u8 	%rs16, [%r73+1];
	cvt.u64.u32 	%rd23, %r20;
	cvt.u64.u32 	%rd24, %r85;
	add.s64 	%rd25, %rd24, %rd23;
	shl.b64 	%rd26, %rd25, 2;
	add.s64 	%rd27, %rd29, %rd26;
	ld.const.f32 	%f57, [%rd27+4];
	cvt.rn.f32.u16 	%f58, %rs16;
	fma.rn.f32 	%f71, %f57, %f58, %f56;
	add.s32 	%r85, %r85, 2;
$L__BB0_17:
	setp.eq.s32 	%p27, %r13, 0;
	@%p27 bra 	$L__BB0_19;
	add.s32 	%r75, %r19, %r85;
	add.s32 	%r76, %r17, %r75;
	ld.shared.u8 	%rs17, [%r76];
	add.s32 	%r77, %r85, %r20;
	mul.wide.u32 	%rd28, %r77, 4;
	add.s64 	%rd30, %rd29, %rd28;
	ld.const.f32 	%f59, [%rd30];
	cvt.rn.f32.u16 	%f60, %rs17;
	fma.rn.f32 	%f71, %f59, %f60, %f71;
$L__BB0_19:
	add.s32 	%r81, %r81, 1;
	setp.ne.s32 	%p28, %r81, %r36;
	@%p28 bra 	$L__BB0_8;
$L__BB0_20:
	ld.param.u64 	%rd34, [_Z25convolution3D_InputTilingPhS_iiiii_param_1];
	max.f32 	%f61, %f71, 0f00000000;
	min.f32 	%f62, %f61, 0f437F0000;
	cvt.rzi.u32.f32 	%r78, %f62;
	add.s32 	%r79, %r80, %r9;
	cvt.s64.s32 	%rd31, %r79;
	cvta.to.global.u64 	%rd32, %rd34;
	add.s64 	%rd33, %rd32, %rd31;
	st.global.u8 	[%rd33], %r78;
$L__BB0_21:
	bar.sync 	0;
	add.s32 	%r80, %r80, 1;
	setp.ne.s32 	%p29, %r80, %r35;
	@%p29 bra 	$L__BB0_2;
$L__BB0_22:
	ret;

}


// ===== COMPILED SASS (sm_100) =====

	.target	sm_100

	.elftype	@"ET_EXEC"


//--------------------- .note.nv.tkinfo           --------------------------
	.section	.note.nv.tkinfo,"",@"SHT_NOTE"
	.sectionflags	@"SHF_NOTE_NV_TKINFO"
	.tkinfo
        /*0018*/ 	.word	0x00000002
        /*0030*/ 	.string	""
        /*0030*/ 	.string	"ptxas"
        /*0030*/ 	.string	"Cuda compilation tools, release 13.0, V13.0.88"
        /*0030*/ 	.string	"Build cuda_13.0.r13.0/compiler.36424714_0"
        /*0030*/ 	.string	"-arch sm_100 -m 64 "



//--------------------- .note.nv.cuinfo           --------------------------
	.section	.note.nv.cuinfo,"",@"SHT_NOTE"
	.sectionflags	@"SHF_NOTE_NV_CUINFO"
        /*0018*/ 	.short	0x0002
        /*001a*/ 	.short	0x0064
        /*001c*/ 	.short	0x0082
	.zero		2


//--------------------- .nv.info                  --------------------------
	.section	.nv.info,"",@"SHT_CUDA_INFO"
	.align	4


	//----- nvinfo : EIATTR_REGCOUNT
	.align		4
        /*0000*/ 	.byte	0x04, 0x2f
        /*0002*/ 	.short	(.L_2 - .L_1)
	.align		4
.L_1:
        /*0004*/ 	.word	index@(_Z25convolution3D_InputTilingPhS_iiiii)
        /*0008*/ 	.word	0x0000001d


	//----- nvinfo : EIATTR_FRAME_SIZE
	.align		4
.L_2:
        /*000c*/ 	.byte	0x04, 0x11
        /*000e*/ 	.short	(.L_4 - .L_3)
	.align		4
.L_3:
        /*0010*/ 	.word	index@(_Z25convolution3D_InputTilingPhS_iiiii)
        /*0014*/ 	.word	0x00000000


	//----- nvinfo : EIATTR_MIN_STACK_SIZE
	.align		4
.L_4:
        /*0018*/ 	.byte	0x04, 0x12
        /*001a*/ 	.short	(.L_6 - .L_5)
	.align		4
.L_5:
        /*001c*/ 	.word	index@(_Z25convolution3D_InputTilingPhS_iiiii)
        /*0020*/ 	.word	0x00000000
.L_6:


//--------------------- .nv.compat                --------------------------
	.section	.nv.compat,"",@"SHT_CUDA_COMPAT_INFO"
	.align	4
        /*0000*/ 	.byte	0x02, 0x09, 0x00, 0x00, 0x02, 0x02, 0x01, 0x00, 0x02, 0x05, 0x05, 0x00, 0x03, 0x07, 0x01, 0x01
        /*0010*/ 	.byte	0x02, 0x03, 0x00, 0x00, 0x02, 0x06, 0x01, 0x00, 0x04, 0x0b, 0x08, 0x00, 0x09, 0x00, 0x00, 0x00
        /*0020*/ 	.byte	0x00, 0x00, 0x00, 0x00


//--------------------- .nv.info._Z25convolution3D_InputTilingPhS_iiiii --------------------------
	.section	.nv.info._Z25convolution3D_InputTilingPhS_iiiii,"",@"SHT_CUDA_INFO"
	.sectionflags	@""
	.align	4


	//----- nvinfo : EIATTR_CUDA_API_VERSION
	.align		4
        /*0000*/ 	.byte	0x04, 0x37
        /*0002*/ 	.short	(.L_8 - .L_7)
.L_7:
        /*0004*/ 	.word	0x00000082


	//----- nvinfo : EIATTR_KPARAM_INFO
	.align		4
.L_8:
        /*0008*/ 	.byte	0x04, 0x17
        /*000a*/ 	.short	(.L_10 - .L_9)
.L_9:
        /*000c*/ 	.word	0x00000000
        /*0010*/ 	.short	0x0006
        /*0012*/ 	.short	0x0020
        /*0014*/ 	.byte	0x00, 0xf0, 0x11, 0x00


	//----- nvinfo : EIATTR_KPARAM_INFO
	.align		4
.L_10:
        /*0018*/ 	.byte	0x04, 0x17
        /*001a*/ 	.short	(.L_12 - .L_11)
.L_11:
        /*001c*/ 	.word	0x00000000
        /*0020*/ 	.short	0x0005
        /*0022*/ 	.short	0x001c
        /*0024*/ 	.byte	0x00, 0xf0, 0x11, 0x00


	//----- nvinfo : EIATTR_KPARAM_INFO
	.align		4
.L_12:
        /*0028*/ 	.byte	0x04, 0x17
        /*002a*/ 	.short	(.L_14 - .L_13)
.L_13:
        /*002c*/ 	.word	0x00000000
        /*0030*/ 	.short	0x0004
        /*0032*/ 	.short	0x0018
        /*0034*/ 	.byte	0x00, 0xf0, 0x11, 0x00


	//----- nvinfo : EIATTR_KPARAM_INFO
	.align		4
.L_14:
        /*0038*/ 	.byte	0x04, 0x17
        /*003a*/ 	.short	(.L_16 - .L_15)
.L_15:
        /*003c*/ 	.word	0x00000000
        /*0040*/ 	.short	0x0003
        /*0042*/ 	.short	0x0014
        /*0044*/ 	.byte	0x00, 0xf0, 0x11, 0x00


	//----- nvinfo : EIATTR_KPARAM_INFO
	.align		4
.L_16:
        /*0048*/ 	.byte	0x04, 0x17
        /*004a*/ 	.short	(.L_18 - .L_17)
.L_17:
        /*004c*/ 	.word	0x00000000
        /*0050*/ 	.short	0x0002
        /*0052*/ 	.short	0x0010
        /*0054*/ 	.byte	0x00, 0xf0, 0x11, 0x00


	//----- nvinfo : EIATTR_KPARAM_INFO
	.align		4
.L_18:
        /*0058*/ 	.byte	0x04, 0x17
        /*005a*/ 	.short	(.L_20 - .L_19)
.L_19:
        /*005c*/ 	.word	0x00000000
        /*0060*/ 	.short	0x0001
        /*0062*/ 	.short	0x0008
        /*0064*/ 	.byte	0x00, 0xf5, 0x21, 0x00


	//----- nvinfo : EIATTR_KPARAM_INFO
	.align		4
.L_20:
        /*0068*/ 	.byte	0x04, 0x17
        /*006a*/ 	.short	(.L_22 - .L_21)
.L_21:
        /*006c*/ 	.word	0x00000000
        /*0070*/ 	.short	0x0000
        /*0072*/ 	.short	0x0000
        /*0074*/ 	.byte	0x00, 0xf5, 0x21, 0x00


	//----- nvinfo : EIATTR_SPARSE_MMA_MASK
	.align		4
.L_22:
        /*0078*/ 	.byte	0x03, 0x50
        /*007a*/ 	.short	0x0000


	//----- nvinfo : EIATTR_MAXREG_COUNT
	.align		4
        /*007c*/ 	.byte	0x03, 0x1b
        /*007e*/ 	.short	0x00ff


	//----- nvinfo : EIATTR_NUM_BARRIERS
	.align		4
        /*0080*/ 	.byte	0x02, 0x4c
        /*0082*/ 	.byte	0x01
	.zero		1


	//----- nvinfo : EIATTR_MERCURY_ISA_VERSION
	.align		4
        /*0084*/ 	.byte	0x03, 0x5f
        /*0086*/ 	.short	0x0101


	//----- nvinfo : EIATTR_VRC_CTA_INIT_COUNT
	.align		4
        /*0088*/ 	.byte	0x02, 0x4a
	.zero		1
	.zero		1


	//----- nvinfo : EIATTR_EXIT_INSTR_OFFSETS
	.align		4
        /*008c*/ 	.byte	0x04, 0x1c
        /*008e*/ 	.short	(.L_24 - .L_23)


	//   ....[0]....
.L_23:
        /*0090*/ 	.word	0x00000040


	//   ....[1]....
        /*0094*/ 	.word	0x00000c00


	//----- nvinfo : EIATTR_CRS_STACK_SIZE
	.align		4
.L_24:
        /*0098*/ 	.byte	0x04, 0x1e
        /*009a*/ 	.short	(.L_26 - .L_25)
.L_25:
        /*009c*/ 	.word	0x00000000


	//----- nvinfo : EIATTR_CBANK_PARAM_SIZE
	.align		4
.L_26:
        /*00a0*/ 	.byte	0x03, 0x19
        /*00a2*/ 	.short	0x0024


	//----- nvinfo : EIATTR_PARAM_CBANK
	.align		4
        /*00a4*/ 	.byte	0x04, 0x0a
        /*00a6*/ 	.short	(.L_28 - .L_27)
	.align		4
.L_27:
        /*00a8*/ 	.word	index@(.nv.constant0._Z25convolution3D_InputTilingPhS_iiiii)
        /*00ac*/ 	.short	0x0380
        /*00ae*/ 	.short	0x0024


	//----- nvinfo : EIATTR_SW_WAR
	.align		4
.L_28:
        /*00b0*/ 	.byte	0x04, 0x36
        /*00b2*/ 	.short	(.L_30 - .L_29)
.L_29:
        /*00b4*/ 	.word	0x00000008
.L_30:


//--------------------- .nv.callgraph             --------------------------
	.section	.nv.callgraph,"",@"SHT_CUDA_CALLGRAPH"
	.align	4
	.sectionentsize	8
	.align		4
        /*0000*/ 	.word	0x00000000
	.align		4
        /*0004*/ 	.word	0xffffffff
	.align		4
        /*0008*/ 	.word	0x00000000
	.align		4
        /*000c*/ 	.word	0xfffffffe
	.align		4
        /*0010*/ 	.word	0x00000000
	.align		4
        /*0014*/ 	.word	0xfffffffd
	.align		4
        /*0018*/ 	.word	0x00000000
	.align		4
        /*001c*/ 	.word	0xfffffffc


//--------------------- .nv.constant3             --------------------------
	.section	.nv.constant3,"a",@progbits
	.align	4
.nv.constant3:
	.type		c_mask,@object
	.size		c_mask,(.L_0 - c_mask)
c_mask:
	.zero		4096
.L_0:


//--------------------- .text._Z25convolution3D_InputTilingPhS_iiiii --------------------------
	.section	.text._Z25convolution3D_InputTilingPhS_iiiii,"ax",@progbits
	.align	128
        .global         _Z25convolution3D_InputTilingPhS_iiiii
        .type           _Z25convolution3D_InputTilingPhS_iiiii,@function
        .size           _Z25convolution3D_InputTilingPhS_iiiii,(.L_x_11 - _Z25convolution3D_InputTilingPhS_iiiii)
        .other          _Z25convolution3D_InputTilingPhS_iiiii,@"STO_CUDA_ENTRY STV_DEFAULT"
_Z25convolution3D_InputTilingPhS_iiiii:
.text._Z25convolution3D_InputTilingPhS_iiiii:
[----:B------:R-:W-:Y:S08]  /*0000*/  LDC R1, c[0x0][0x37c] ;  /* 0x0000df00ff017b82 */ /* 0x000ff00000000800 */
[----:B------:R-:W0:Y:S01]  /*0010*/  LDC.64 R8, c[0x0][0x398] ;  /* 0x0000e600ff087b82 */ /* 0x000e220000000a00 */
[----:B------:R-:W1:Y:S01]  /*0020*/  LDCU UR11, c[0x0][0x360] ;  /* 0x00006c00ff0b77ac */ /* 0x000e620008000800 */
[----:B0-----:R-:W-:-:S13]  /*0030*/  ISETP.GE.AND P0, PT, R8, 0x1, PT ;  /* 0x000000010800780c */ /* 0x001fda0003f06270 */
[----:B-1----:R-:W-:Y:S05]  /*0040*/  @!P0 EXIT ;  /* 0x000000000000894d */ /* 0x002fea0003800000 */
[----:B------:R-:W0:Y:S01]  /*0050*/  S2R R12, SR_TID.Y ;  /* 0x00000000000c7919 */ /* 0x000e220000002200 */
[----:B------:R-:W1:Y:S01]  /*0060*/  LDC R0, c[0x0][0x364] ;  /* 0x0000d900ff007b82 */ /* 0x000e620000000800 */
[C---:B------:R-:W-:Y:S01]  /*0070*/  LEA.HI R2, R9.reuse, R9, RZ, 0x1 ;  /* 0x0000000909027211 */ /* 0x040fe200078f08ff */
[----:B------:R-:W2:Y:S01]  /*0080*/  LDCU.64 UR4, c[0x0][0x390] ;  /* 0x00007200ff0477ac */ /* 0x000ea20008000a00 */
[----:B------:R-:W3:Y:S01]  /*0090*/  S2R R6, SR_CTAID.Y ;  /* 0x0000000000067919 */ /* 0x000ee20000002600 */
[C---:B------:R-:W-:Y:S02]  /*00a0*/  LOP3.LUT R20, R9.reuse, 0x7, RZ, 0xc0, !PT ;  /* 0x0000000709147812 */ /* 0x040fe400078ec0ff */
[----:B------:R-:W-:Y:S01]  /*00b0*/  SHF.R.S32.HI R5, RZ, 0x1, R2 ;  /* 0x00000001ff057819 */ /* 0x000fe20000011402 */
[----:B------:R-:W4:Y:S01]  /*00c0*/  S2R R7, SR_CTAID.X ;  /* 0x0000000000077919 */ /* 0x000f220000002500 */
[----:B------:R-:W-:Y:S01]  /*00d0*/  IADD3 R2, PT, PT, -R9, UR11, RZ ;  /* 0x0000000b09027c10 */ /* 0x000fe2000fffe1ff */
[----:B------:R-:W0:Y:S01]  /*00e0*/  LDCU.64 UR12, c[0x0][0x358] ;  /* 0x00006b00ff0c77ac */ /* 0x000e220008000a00 */
[----:B------:R-:W5:Y:S01]  /*00f0*/  S2R R11, SR_TID.X ;  /* 0x00000000000b7919 */ /* 0x000f620000002100 */
[----:B------:R-:W2:Y:S01]  /*0100*/  S2R R10, SR_CgaCtaId ;  /* 0x00000000000a7919 */ /* 0x000ea20000008800 */
[----:B-1----:R-:W-:-:S02]  /*0110*/  IMAD.IADD R4, R0, 0x1, -R5 ;  /* 0x0000000100047824 */ /* 0x002fc400078e0a05 */
[----:B------:R-:W-:-:S03]  /*0120*/  IMAD.IADD R3, R0, 0x1, -R9 ;  /* 0x0000000100037824 */ /* 0x000fc600078e0a09 */
[C---:B0-----:R-:W-:Y:S02]  /*0130*/  ISETP.GE.U32.AND P0, PT, R12.reuse, R4, PT ;  /* 0x000000040c00720c */ /* 0x041fe40003f06070 */
[----:B------:R-:W-:Y:S01]  /*0140*/  IADD3 R4, PT, PT, -R5, UR11, RZ ;  /* 0x0000000b05047c10 */ /* 0x000fe2000fffe1ff */
[----:B---3--:R-:W-:Y:S02]  /*0150*/  IMAD R6, R3, R6, R6 ;  /* 0x0000000603067224 */ /* 0x008fe400078e0206 */
[----:B------:R-:W-:Y:S02]  /*0160*/  IMAD.IADD R3, R12, 0x1, -R5 ;  /* 0x000000010c037824 */ /* 0x000fe400078e0a05 */
[----:B----4-:R-:W-:Y:S02]  /*0170*/  IMAD R7, R2, R7, R7 ;  /* 0x0000000702077224 */ /* 0x010fe400078e0207 */
[----:B------:R-:W-:Y:S02]  /*0180*/  IMAD.IADD R6, R3, 0x1, R6 ;  /* 0x0000000103067824 */ /* 0x000fe400078e0206 */
[C---:B-----5:R-:W-:Y:S01]  /*0190*/  IMAD.IADD R2, R11.reuse, 0x1, -R5 ;  /* 0x000000010b027824 */ /* 0x060fe200078e0a05 */
[C---:B------:R-:W-:Y:S01]  /*01a0*/  ISETP.LT.U32.AND P0, PT, R11.reuse, R4, !P0 ;  /* 0x000000040b00720c */ /* 0x040fe20004701070 */
[----:B------:R-:W-:Y:S01]  /*01b0*/  IMAD R4, R12, UR11, R11 ;  /* 0x0000000b0c047c24 */ /* 0x000fe2000f8e020b */
[----:B------:R-:W-:Y:S01]  /*01c0*/  VIMNMX R8, PT, PT, R11, R12, PT ;  /* 0x0000000c0b087248 */ /* 0x000fe20003fe0100 */
[----:B------:R-:W-:Y:S01]  /*01d0*/  IMAD.IADD R7, R2, 0x1, R7 ;  /* 0x0000000102077824 */ /* 0x000fe200078e0207 */
[----:B--2---:R-:W-:-:S02]  /*01e0*/  ISETP.GE.AND P1, PT, R6, UR5, PT ;  /* 0x0000000506007c0c */ /* 0x004fc4000bf26270 */
[----:B------:R-:W-:Y:S01]  /*01f0*/  ISETP.GE.AND P2, PT, R8, R5, P0 ;  /* 0x000000050800720c */ /* 0x000fe20000746270 */
[----:B------:R-:W-:Y:S01]  /*0200*/  IMAD.MOV.U32 R8, RZ, RZ, RZ ;  /* 0x000000ffff087224 */ /* 0x000fe200078e00ff */
[----:B------:R-:W-:Y:S02]  /*0210*/  MOV R5, 0x400 ;  /* 0x0000040000057802 */ /* 0x000fe40000000f00 */
[C---:B------:R-:W-:Y:S02]  /*0220*/  ISETP.LT.AND P3, PT, R7.reuse, UR4, P2 ;  /* 0x0000000407007c0c */ /* 0x040fe40009761270 */
[----:B------:R-:W-:Y:S02]  /*0230*/  ISETP.GE.AND P0, PT, R7, UR4, PT ;  /* 0x0000000407007c0c */ /* 0x000fe4000bf06270 */
[----:B------:R-:W-:Y:S02]  /*0240*/  ISETP.GT.AND P2, PT, R6, -0x1, !P1 ;  /* 0xffffffff0600780c */ /* 0x000fe40004f44270 */
[----:B------:R-:W-:Y:S01]  /*0250*/  LEA R11, R10, R5, 0x18 ;  /* 0x000000050a0b7211 */ /* 0x000fe200078ec0ff */
[C---:B------:R-:W-:Y:S01]  /*0260*/  IMAD R5, R6.reuse, UR4, R7 ;  /* 0x0000000406057c24 */ /* 0x040fe2000f8e0207 */
[----:B------:R-:W-:-:S02]  /*0270*/  ISETP.LT.AND P1, PT, R6, UR5, P3 ;  /* 0x0000000506007c0c */ /* 0x000fc40009f21270 */
[----:B------:R-:W-:Y:S02]  /*0280*/  LOP3.LUT R6, R9, 0x7ffffff8, RZ, 0xc0, !PT ;  /* 0x7ffffff809067812 */ /* 0x000fe400078ec0ff */
[----:B------:R-:W-:Y:S02]  /*0290*/  ISETP.GT.AND P0, PT, R7, -0x1, !P0 ;  /* 0xffffffff0700780c */ /* 0x000fe40004704270 */
[----:B------:R-:W-:Y:S01]  /*02a0*/  LOP3.LUT R7, R9, 0x3, RZ, 0xc0, !PT ;  /* 0x0000000309077812 */ /* 0x000fe200078ec0ff */
[----:B------:R-:W-:Y:S01]  /*02b0*/  IMAD.MOV R9, RZ, RZ, -R6 ;  /* 0x000000ffff097224 */ /* 0x000fe200078e0a06 */
[----:B------:R-:W-:Y:S02]  /*02c0*/  PLOP3.LUT P0, PT, P0, P2, PT, 0x80, 0x8 ;  /* 0x000000000008781c */ /* 0x000fe40000705070 */
[----:B------:R-:W-:-:S11]  /*02d0*/  IADD3 R10, PT, PT, R2, 0x3, R11 ;  /* 0x00000003020a7810 */ /* 0x000fd60007ffe00b */
.L_x_9:
[----:B01----:R-:W0:Y:S08]  /*02e0*/  @P0 LDC R11, c[0x0][0x398] ;  /* 0x0000e600ff0b0b82 */ /* 0x003e300000000800 */
[----:B------:R-:W1:Y:S01]  /*02f0*/  @P0 LDC.64 R12, c[0x0][0x380] ;  /* 0x0000e000ff0c0b82 */ /* 0x000e620000000a00 */
[----:B0-----:R-:W-:-:S05]  /*0300*/  @P0 IMAD R11, R5, R11, R8 ;  /* 0x0000000b050b0224 */ /* 0x001fca00078e0208 */
[----:B-1----:R-:W-:-:S04]  /*0310*/  @P0 IADD3 R12, P2, PT, R11, R12, RZ ;  /* 0x0000000c0b0c0210 */ /* 0x002fc80007f5e0ff */
[----:B------:R-:W-:-:S05]  /*0320*/  @P0 LEA.HI.X.SX32 R13, R11, R13, 0x1, P2 ;  /* 0x0000000d0b0d0211 */ /* 0x000fca00010f0eff */
[----:B------:R-:W2:Y:S01]  /*0330*/  @P0 LDG.E.U8 R12, desc[UR12][R12.64] ;  /* 0x0000000c0c0c0981 */ /* 0x000ea2000c1e1100 */
[----:B------:R-:W-:Y:S01]  /*0340*/  MOV R11, 0x400 ;  /* 0x00000400000b7802 */ /* 0x000fe20000000f00 */
[----:B------:R-:W-:Y:S01]  /*0350*/  BSSY.RECONVERGENT B0, `(.L_x_0) ;  /* 0x0000085000007945 */ /* 0x000fe20003800200 */
[----:B------:R-:W0:Y:S02]  /*0360*/  S2R R14, SR_CgaCtaId ;  /* 0x00000000000e7919 */ /* 0x000e240000008800 */
[----:B0-----:R-:W-:Y:S01]  /*0370*/  LEA R14, R14, R11, 0x18 ;  /* 0x0000000b0e0e7211 */ /* 0x001fe200078ec0ff */
[----:B------:R-:W-:-:S04]  /*0380*/  IMAD R11, R0, UR11, RZ ;  /* 0x0000000b000b7c24 */ /* 0x000fc8000f8e02ff */
[----:B------:R-:W-:-:S04]  /*0390*/  IMAD R11, R11, R8, R14 ;  /* 0x000000080b0b7224 */ /* 0x000fc800078e020e */
[----:B------:R-:W-:-:S05]  /*03a0*/  IMAD.IADD R15, R4, 0x1, R11 ;  /* 0x00000001040f7824 */ /* 0x000fca00078e020b */
[----:B--2---:R0:W-:Y:S04]  /*03b0*/  @P0 STS.U8 [R15], R12 ;  /* 0x0000000c0f000388 */ /* 0x0041e80000000000 */
[----:B------:R0:W-:Y:S01]  /*03c0*/  @!P0 STS.U8 [R15], RZ ;  /* 0x000000ff0f008388 */ /* 0x0001e20000000000 */
[----:B------:R-:W-:Y:S06]  /*03d0*/  BAR.SYNC.DEFER_BLOCKING 0x0 ;  /* 0x0000000000007b1d */ /* 0x000fec0000010000 */
[----:B------:R-:W-:Y:S05]  /*03e0*/  @!P1 BRA `(.L_x_1) ;  /* 0x0000000400ec9947 */ /* 0x000fea0003800000 */
[----:B------:R-:W1:Y:S01]  /*03f0*/  LDCU UR4, c[0x0][0x39c] ;  /* 0x00007380ff0477ac */ /* 0x000e620008000800 */
[----:B0-----:R-:W-:Y:S01]  /*0400*/  IMAD.MOV.U32 R12, RZ, RZ, RZ ;  /* 0x000000ffff0c7224 */ /* 0x001fe200078e00ff */
[----:B-1----:R-:W-:-:S09]  /*0410*/  UISETP.GE.AND UP0, UPT, UR4, 0x1, UPT ;  /* 0x000000010400788c */ /* 0x002fd2000bf06270 */
[----:B------:R-:W-:Y:S05]  /*0420*/  BRA.U !UP0, `(.L_x_2) ;  /* 0x0000000508b87547 */ /* 0x000fea000b800000 */
[----:B------:R-:W-:Y:S01]  /*0430*/  HFMA2 R12, -RZ, RZ, 0, 0 ;  /* 0x00000000ff0c7431 */ /* 0x000fe200000001ff */
[----:B------:R-:W-:-:S06]  /*0440*/  UMOV UR4, URZ ;  /* 0x000000ff00047c82 */ /* 0x000fcc0008000000 */
.L_x_8:
[----:B------:R-:W0:Y:S01]  /*0450*/  LDCU UR15, c[0x0][0x39c] ;  /* 0x00007380ff0f77ac */ /* 0x000e220008000800 */
[----:B------:R-:W-:Y:S02]  /*0460*/  VIADD R15, R3, UR4 ;  /* 0x00000004030f7c36 */ /* 0x000fe40008000000 */
[----:B------:R-:W-:Y:S02]  /*0470*/  IMAD.MOV.U32 R13, RZ, RZ, RZ ;  /* 0x000000ffff0d7224 */ /* 0x000fe400078e00ff */
[----:B------:R-:W-:Y:S01]  /*0480*/  IMAD R14, R15, UR11, R2 ;  /* 0x0000000b0f0e7c24 */ /* 0x000fe2000f8e0202 */
[----:B0-----:R-:W-:Y:S02]  /*0490*/  UISETP.GE.U32.AND UP0, UPT, UR15, 0x8, UPT ;  /* 0x000000080f00788c */ /* 0x001fe4000bf06070 */
[----:B------:R-:W-:-:S07]  /*04a0*/  UIMAD UR14, UR4, UR15, URZ ;  /* 0x0000000f040e72a4 */ /* 0x000fce000f8e02ff */
[----:B------:R-:W-:Y:S05]  /*04b0*/  BRA.U !UP0, `(.L_x_3) ;  /* 0x0000000108b07547 */ /* 0x000fea000b800000 */
[----:B------:R-:W-:Y:S01]  /*04c0*/  IMAD R13, R0, R8, R3 ;  /* 0x00000008000d7224 */ /* 0x000fe200078e0203 */
[----:B------:R-:W-:Y:S02]  /*04d0*/  UMOV UR5, 0x10 ;  /* 0x0000001000057882 */ /* 0x000fe40000000000 */
[----:B------:R-:W-:Y:S01]  /*04e0*/  UIMAD UR5, UR14, 0x4, UR5 ;  /* 0x000000040e0578a4 */ /* 0x000fe2000f8e0205 */
[----:B------:R-:W-:Y:S02]  /*04f0*/  VIADD R15, R13, UR4 ;  /* 0x000000040d0f7c36 */ /* 0x000fe40008000000 */
[----:B------:R-:W-:Y:S02]  /*0500*/  IMAD.MOV.U32 R13, RZ, RZ, R9 ;  /* 0x000000ffff0d7224 */ /* 0x000fe400078e0009 */
[----:B------:R-:W-:-:S07]  /*0510*/  IMAD R15, R15, UR11, R10 ;  /* 0x0000000b0f0f7c24 */ /* 0x000fce000f8e020a */
.L_x_4:
[----:B------:R-:W0:Y:S01]  /*0520*/  LDS.U8 R21, [R15+-0x3] ;  /* 0xfffffd000f157984 */ /* 0x000e220000000000 */
[----:B------:R-:W1:Y:S01]  /*0530*/  LDCU UR6, c[0x3][UR5+-0x10] ;  /* 0x00fffe00050677ac */ /* 0x000e620008000800 */
[----:B------:R-:W-:Y:S02]  /*0540*/  VIADD R13, R13, 0x8 ;  /* 0x000000080d0d7836 */ /* 0x000fe40000000000 */
[----:B------:R-:W2:Y:S01]  /*0550*/  LDS.U8 R22, [R15+-0x2] ;  /* 0xfffffe000f167984 */ /* 0x000ea20000000000 */
[----:B------:R-:W3:Y:S02]  /*0560*/  LDCU UR7, c[0x3][UR5+-0xc] ;  /* 0x00fffe80050777ac */ /* 0x000ee40008000800 */
[----:B------:R-:W-:Y:S01]  /*0570*/  ISETP.NE.AND P2, PT, R13, RZ, PT ;  /* 0x000000ff0d00720c */ /* 0x000fe20003f45270 */
[----:B------:R-:W4:Y:S01]  /*0580*/  LDS.U8 R23, [R15+-0x1] ;  /* 0xffffff000f177984 */ /* 0x000f220000000000 */
[----:B------:R-:W5:Y:S03]  /*0590*/  LDCU UR8, c[0x3][UR5+-0x8] ;  /* 0x00ffff00050877ac */ /* 0x000f660008000800 */
[----:B------:R-:W5:Y:S01]  /*05a0*/  LDS.U8 R24, [R15] ;  /* 0x000000000f187984 */ /* 0x000f620000000000 */
[----:B------:R-:W5:Y:S03]  /*05b0*/  LDCU UR9, c[0x3][UR5+-0x4] ;  /* 0x00ffff80050977ac */ /* 0x000f660008000800 */
[----:B------:R-:W5:Y:S01]  /*05c0*/  LDS.U8 R16, [R15+0x1] ;  /* 0x000001000f107984 */ /* 0x000f620000000000 */
[----:B------:R-:W5:Y:S03]  /*05d0*/  LDCU UR10, c[0x3][UR5] ;  /* 0x00c00000050a77ac */ /* 0x000f660008000800 */
[----:B------:R-:W5:Y:S04]  /*05e0*/  LDS.U8 R17, [R15+0x2] ;  /* 0x000002000f117984 */ /* 0x000f680000000000 */
[----:B------:R-:W5:Y:S04]  /*05f0*/  LDS.U8 R18, [R15+0x3] ;  /* 0x000003000f127984 */ /* 0x000f680000000000 */
[----:B------:R1:W5:Y:S02]  /*0600*/  LDS.U8 R19, [R15+0x4] ;  /* 0x000004000f137984 */ /* 0x0003640000000000 */
[----:B-1----:R-:W-:Y:S01]  /*0610*/  VIADD R15, R15, 0x8 ;  /* 0x000000080f0f7836 */ /* 0x002fe20000000000 */
[----:B0-----:R-:W-:-:S02]  /*0620*/  I2FP.F32.U32 R21, R21 ;  /* 0x0000001500157245 */ /* 0x001fc40000201000 */
[----:B--2---:R-:W-:-:S03]  /*0630*/  I2FP.F32.U32 R22, R22 ;  /* 0x0000001600167245 */ /* 0x004fc60000201000 */
[----:B------:R-:W-:Y:S01]  /*0640*/  FFMA R21, R21, UR6, R12 ;  /* 0x0000000615157c23 */ /* 0x000fe2000800000c */
[----:B------:R-:W0:Y:S01]  /*0650*/  LDCU UR6, c[0x3][UR5+0x4] ;  /* 0x00c00080050677ac */ /* 0x000e220008000800 */
[----:B----4-:R-:W-:Y:S02]  /*0660*/  I2FP.F32.U32 R12, R23 ;  /* 0x00000017000c7245 */ /* 0x010fe40000201000 */
[----:B---3--:R-:W-:Y:S01]  /*0670*/  FFMA R21, R22, UR7, R21 ;  /* 0x0000000716157c23 */ /* 0x008fe20008000015 */
[----:B------:R-:W1:Y:S01]  /*0680*/  LDCU UR7, c[0x3][UR5+0x8] ;  /* 0x00c00100050777ac */ /* 0x000e620008000800 */
[----:B-----5:R-:W-:Y:S02]  /*0690*/  I2FP.F32.U32 R23, R24 ;  /* 0x0000001800177245 */ /* 0x020fe40000201000 */
[----:B------:R-:W-:Y:S01]  /*06a0*/  FFMA R12, R12, UR8, R21 ;  /* 0x000000080c0c7c23 */ /* 0x000fe20008000015 */
[----:B------:R-:W2:Y:S01]  /*06b0*/  LDCU UR8, c[0x3][UR5+0xc] ;  /* 0x00c00180050877ac */ /* 0x000ea20008000800 */
[----:B------:R-:W-:-:S02]  /*06c0*/  I2FP.F32.U32 R21, R16 ;  /* 0x0000001000157245 */ /* 0x000fc40000201000 */
[----:B------:R-:W-:Y:S01]  /*06d0*/  FFMA R12, R23, UR9, R12 ;  /* 0x00000009170c7c23 */ /* 0x000fe2000800000c */
[----:B------:R-:W-:Y:S01]  /*06e0*/  UIADD3 UR5, UPT, UPT, UR5, 0x20, URZ ;  /* 0x0000002005057890 */ /* 0x000fe2000fffe0ff */
[----:B------:R-:W-:Y:S02]  /*06f0*/  I2FP.F32.U32 R17, R17 ;  /* 0x0000001100117245 */ /* 0x000fe40000201000 */
[----:B------:R-:W-:Y:S01]  /*0700*/  FFMA R12, R21, UR10, R12 ;  /* 0x0000000a150c7c23 */ /* 0x000fe2000800000c */
[----:B------:R-:W-:-:S03]  /*0710*/  I2FP.F32.U32 R21, R18 ;  /* 0x0000001200157245 */ /* 0x000fc60000201000 */
[----:B0-----:R-:W-:Y:S01]  /*0720*/  FFMA R12, R17, UR6, R12 ;  /* 0x00000006110c7c23 */ /* 0x001fe2000800000c */
[----:B------:R-:W-:-:S03]  /*0730*/  I2FP.F32.U32 R19, R19 ;  /* 0x0000001300137245 */ /* 0x000fc60000201000 */
[----:B-1----:R-:W-:-:S04]  /*0740*/  FFMA R12, R21, UR7, R12 ;  /* 0x00000007150c7c23 */ /* 0x002fc8000800000c */
[----:B--2---:R-:W-:Y:S01]  /*0750*/  FFMA R12, R19, UR8, R12 ;  /* 0x00000008130c7c23 */ /* 0x004fe2000800000c */
[----:B------:R-:W-:Y:S06]  /*0760*/  @P2 BRA `(.L_x_4) ;  /* 0xfffffffc006c2947 */ /* 0x000fec000383ffff */
[----:B------:R-:W-:-:S07]  /*0770*/  IMAD.MOV.U32 R13, RZ, RZ, R6 ;  /* 0x000000ffff0d7224 */ /* 0x000fce00078e0006 */
.L_x_3:
[----:B------:R-:W-:-:S13]  /*0780*/  ISETP.NE.AND P2, PT, R20, RZ, PT ;  /* 0x000000ff1400720c */ /* 0x000fda0003f45270 */
[----:B------:R-:W-:Y:S05]  /*0790*/  @!P2 BRA `(.L_x_5) ;  /* 0x0000000000d0a947 */ /* 0x000fea0003800000 */
[----:B------:R-:W-:Y:S02]  /*07a0*/  IADD3 R15, PT, PT, R20, -0x1, RZ ;  /* 0xffffffff140f7810 */ /* 0x000fe40007ffe0ff */
[----:B------:R-:W-:Y:S02]  /*07b0*/  ISETP.NE.AND P3, PT, R7, RZ, PT ;  /* 0x000000ff0700720c */ /* 0x000fe40003f65270 */
[----:B------:R-:W-:-:S13]  /*07c0*/  ISETP.GE.U32.AND P2, PT, R15, 0x3, PT ;  /* 0x000000030f00780c */ /* 0x000fda0003f46070 */
[----:B------:R-:W-:Y:S05]  /*07d0*/  @!P2 BRA `(.L_x_6) ;  /* 0x000000000058a947 */ /* 0x000fea0003800000 */
[----:B------:R-:W-:Y:S01]  /*07e0*/  IADD3 R19, PT, PT, R11, R14, R13 ;  /* 0x0000000e0b137210 */ /* 0x000fe20007ffe00d */
[C---:B------:R-:W-:Y:S02]  /*07f0*/  VIADD R16, R13.reuse, UR14 ;  /* 0x0000000e0d107c36 */ /* 0x040fe40008000000 */
[----:B------:R-:W-:Y:S02]  /*0800*/  VIADD R25, R13, UR14 ;  /* 0x0000000e0d197c36 */ /* 0x000fe40008000000 */
[----:B------:R-:W0:Y:S01]  /*0810*/  LDS.U8 R21, [R19] ;  /* 0x0000000013157984 */ /* 0x000e220000000000 */
[----:B------:R-:W-:Y:S02]  /*0820*/  IMAD.SHL.U32 R22, R16, 0x4, RZ ;  /* 0x0000000410167824 */ /* 0x000fe400078e00ff */
[----:B------:R-:W-:Y:S01]  /*0830*/  IMAD.SHL.U32 R25, R25, 0x4, RZ ;  /* 0x0000000419197824 */ /* 0x000fe200078e00ff */
[----:B------:R-:W1:Y:S01]  /*0840*/  LDS.U8 R24, [R19+0x1] ;  /* 0x0000010013187984 */ /* 0x000e620000000000 */
[----:B------:R-:W2:Y:S01]  /*0850*/  LDC R23, c[0x3][R22] ;  /* 0x00c0000016177b82 */ /* 0x000ea20000000800 */
[----:B------:R-:W-:-:S02]  /*0860*/  VIADD R13, R13, 0x4 ;  /* 0x000000040d0d7836 */ /* 0x000fc40000000000 */
[----:B------:R-:W3:Y:S04]  /*0870*/  LDS.U8 R17, [R19+0x2] ;  /* 0x0000020013117984 */ /* 0x000ee80000000000 */
[----:B------:R-:W4:Y:S01]  /*0880*/  LDS.U8 R15, [R19+0x3] ;  /* 0x00000300130f7984 */ /* 0x000f220000000000 */
[----:B------:R-:W5:Y:S08]  /*0890*/  LDC R26, c[0x3][R25+0x4] ;  /* 0x00c00100191a7b82 */ /* 0x000f700000000800 */
[----:B------:R-:W4:Y:S08]  /*08a0*/  LDC R18, c[0x3][R25+0x8] ;  /* 0x00c0020019127b82 */ /* 0x000f300000000800 */
[----:B------:R-:W4:Y:S01]  /*08b0*/  LDC R16, c[0x3][R25+0xc] ;  /* 0x00c0030019107b82 */ /* 0x000f220000000800 */
[----:B0-----:R-:W-:-:S02]  /*08c0*/  I2FP.F32.U32 R21, R21 ;  /* 0x0000001500157245 */ /* 0x001fc40000201000 */
[----:B-1----:R-:W-:-:S03]  /*08d0*/  I2FP.F32.U32 R24, R24 ;  /* 0x0000001800187245 */ /* 0x002fc60000201000 */
[----:B--2---:R-:W-:Y:S01]  /*08e0*/  FFMA R21, R23, R21, R12 ;  /* 0x0000001517157223 */ /* 0x004fe2000000000c */
[----:B---3--:R-:W-:-:S03]  /*08f0*/  I2FP.F32.U32 R17, R17 ;  /* 0x0000001100117245 */ /* 0x008fc60000201000 */
[----:B-----5:R-:W-:Y:S01]  /*0900*/  FFMA R21, R26, R24, R21 ;  /* 0x000000181a157223 */ /* 0x020fe20000000015 */
[----:B----4-:R-:W-:-:S03]  /*0910*/  I2FP.F32.U32 R15, R15 ;  /* 0x0000000f000f7245 */ /* 0x010fc60000201000 */
[----:B------:R-:W-:-:S04]  /*0920*/  FFMA R17, R18, R17, R21 ;  /* 0x0000001112117223 */ /* 0x000fc80000000015 */
[----:B------:R-:W-:-:S07]  /*0930*/  FFMA R12, R16, R15, R17 ;  /* 0x0000000f100c7223 */ /* 0x000fce0000000011 */
.L_x_6:
[----:B------:R-:W-:Y:S05]  /*0940*/  @!P3 BRA `(.L_x_5) ;  /* 0x000000000064b947 */ /* 0x000fea0003800000 */
[----:B------:R-:W-:Y:S01]  /*0950*/  ISETP.NE.AND P2, PT, R7, 0x1, PT ;  /* 0x000000010700780c */ /* 0x000fe20003f45270 */
[----:B------:R-:W-:-:S12]  /*0960*/  ULOP3.LUT UP0, URZ, UR15, 0x1, URZ, 0xc0, !UPT ;  /* 0x000000010fff7892 */ /* 0x000fd8000f80c0ff */
[----:B------:R-:W-:Y:S05]  /*0970*/  @!P2 BRA `(.L_x_7) ;  /* 0x000000000038a947 */ /* 0x000fea0003800000 */
[----:B------:R-:W-:Y:S01]  /*0980*/  IADD3 R15, PT, PT, R11, R14, R13 ;  /* 0x0000000e0b0f7210 */ /* 0x000fe20007ffe00d */
[C---:B------:R-:W-:Y:S02]  /*0990*/  VIADD R17, R13.reuse, UR14 ;  /* 0x0000000e0d117c36 */ /* 0x040fe40008000000 */
[----:B------:R-:W-:Y:S02]  /*09a0*/  VIADD R19, R13, UR14 ;  /* 0x0000000e0d137c36 */ /* 0x000fe40008000000 */
[----:B------:R-:W0:Y:S01]  /*09b0*/  LDS.U8 R16, [R15] ;  /* 0x000000000f107984 */ /* 0x000e220000000000 */
[----:B------:R-:W-:Y:S01]  /*09c0*/  SHF.L.U32 R17, R17, 0x2, RZ ;  /* 0x0000000211117819 */ /* 0x000fe200000006ff */
[----:B------:R-:W-:Y:S02]  /*09d0*/  IMAD.SHL.U32 R19, R19, 0x4, RZ ;  /* 0x0000000413137824 */ /* 0x000fe400078e00ff */
[----:B------:R-:W1:Y:S01]  /*09e0*/  LDS.U8 R18, [R15+0x1] ;  /* 0x000001000f127984 */ /* 0x000e620000000000 */
[----:B------:R-:W-:-:S02]  /*09f0*/  VIADD R13, R13, 0x2 ;  /* 0x000000020d0d7836 */ /* 0x000fc40000000000 */
[----:B------:R-:W2:Y:S08]  /*0a00*/  LDC R17, c[0x3][R17] ;  /* 0x00c0000011117b82 */ /* 0x000eb00000000800 */
[----:B------:R-:W3:Y:S01]  /*0a10*/  LDC R19, c[0x3][R19+0x4] ;  /* 0x00c0010013137b82 */ /* 0x000ee20000000800 */
[----:B0-----:R-:W-:Y:S02]  /*0a20*/  I2FP.F32.U32 R16, R16 ;  /* 0x0000001000107245 */ /* 0x001fe40000201000 */
[----:B-1----:R-:W-:-:S03]  /*0a30*/  I2FP.F32.U32 R18, R18 ;  /* 0x0000001200127245 */ /* 0x002fc60000201000 */
[----:B--2---:R-:W-:-:S04]  /*0a40*/  FFMA R12, R17, R16, R12 ;  /* 0x00000010110c7223 */ /* 0x004fc8000000000c */
[----:B---3--:R-:W-:-:S07]  /*0a50*/  FFMA R12, R19, R18, R12 ;  /* 0x00000012130c7223 */ /* 0x008fce000000000c */
.L_x_7:
[----:B------:R-:W-:Y:S05]  /*0a60*/  BRA.U !UP0, `(.L_x_5) ;  /* 0x00000001081c7547 */ /* 0x000fea000b800000 */
[----:B------:R-:W-:Y:S01]  /*0a70*/  IADD3 R14, PT, PT, R11, R14, R13 ;  /* 0x0000000e0b0e7210 */ /* 0x000fe20007ffe00d */
[----:B------:R-:W-:-:S04]  /*0a80*/  VIADD R13, R13, UR14 ;  /* 0x0000000e0d0d7c36 */ /* 0x000fc80008000000 */
[----:B------:R-:W-:Y:S01]  /*0a90*/  IMAD.SHL.U32 R13, R13, 0x4, RZ ;  /* 0x000000040d0d7824 */ /* 0x000fe200078e00ff */
[----:B------:R-:W0:Y:S05]  /*0aa0*/  LDS.U8 R14, [R14] ;  /* 0x000000000e0e7984 */ /* 0x000e2a0000000000 */
[----:B------:R-:W1:Y:S01]  /*0ab0*/  LDC R13, c[0x3][R13] ;  /* 0x00c000000d0d7b82 */ /* 0x000e620000000800 */
[----:B0-----:R-:W-:-:S05]  /*0ac0*/  I2FP.F32.U32 R15, R14 ;  /* 0x0000000e000f7245 */ /* 0x001fca0000201000 */
[----:B-1----:R-:W-:-:S07]  /*0ad0*/  FFMA R12, R13, R15, R12 ;  /* 0x0000000f0d0c7223 */ /* 0x002fce000000000c */
.L_x_5:
[----:B------:R-:W-:-:S04]  /*0ae0*/  UIADD3 UR4, UPT, UPT, UR4, 0x1, URZ ;  /* 0x0000000104047890 */ /* 0x000fc8000fffe0ff */
[----:B------:R-:W-:-:S09]  /*0af0*/  UISETP.NE.AND UP0, UPT, UR4, UR15, UPT ;  /* 0x0000000f0400728c */ /* 0x000fd2000bf05270 */
[----:B------:R-:W-:Y:S05]  /*0b00*/  BRA.U UP0, `(.L_x_8) ;  /* 0xfffffff900507547 */ /* 0x000fea000b83ffff */
.L_x_2:
[----:B------:R-:W0:Y:S01]  /*0b10*/  LDCU UR6, c[0x0][0x398] ;  /* 0x00007300ff0677ac */ /* 0x000e220008000800 */
[----:B------:R-:W-:Y:S01]  /*0b20*/  FMNMX R12, RZ, R12, !PT ;  /* 0x0000000cff0c7209 */ /* 0x000fe20007800000 */
[----:B------:R-:W1:Y:S03]  /*0b30*/  LDCU.64 UR4, c[0x0][0x388] ;  /* 0x00007100ff0477ac */ /* 0x000e660008000a00 */
[----:B------:R-:W-:-:S06]  /*0b40*/  FMNMX R11, R12, 255, PT ;  /* 0x437f00000c0b7809 */ /* 0x000fcc0003800000 */
[----:B------:R-:W2:Y:S01]  /*0b50*/  F2I.U32.TRUNC.NTZ R11, R11 ;  /* 0x0000000b000b7305 */ /* 0x000ea2000020f000 */
[----:B0-----:R-:W-:-:S05]  /*0b60*/  IMAD R13, R5, UR6, R8 ;  /* 0x00000006050d7c24 */ /* 0x001fca000f8e0208 */
[----:B-1----:R-:W-:-:S04]  /*0b70*/  IADD3 R12, P2, PT, R13, UR4, RZ ;  /* 0x000000040d0c7c10 */ /* 0x002fc8000ff5e0ff */
[----:B------:R-:W-:-:S05]  /*0b80*/  LEA.HI.X.SX32 R13, R13, UR5, 0x1, P2 ;  /* 0x000000050d0d7c11 */ /* 0x000fca00090f0eff */
[----:B--2---:R1:W-:Y:S04]  /*0b90*/  STG.E.U8 desc[UR12][R12.64], R11 ;  /* 0x0000000b0c007986 */ /* 0x0043e8000c10110c */
.L_x_1:
[----:B------:R-:W-:Y:S05]  /*0ba0*/  BSYNC.RECONVERGENT B0 ;  /* 0x0000000000007941 */ /* 0x000fea0003800200 */
.L_x_0:
[----:B------:R-:W2:Y:S01]  /*0bb0*/  LDCU UR4, c[0x0][0x398] ;  /* 0x00007300ff0477ac */ /* 0x000ea20008000800 */
[----:B------:R-:W-:Y:S01]  /*0bc0*/  VIADD R8, R8, 0x1 ;  /* 0x0000000108087836 */ /* 0x000fe20000000000 */
[----:B------:R-:W-:Y:S04]  /*0bd0*/  BAR.SYNC.DEFER_BLOCKING 0x0 ;  /* 0x0000000000007b1d */ /* 0x000fe80000010000 */
[----:B--2---:R-:W-:-:S13]  /*0be0*/  ISETP.NE.AND P2, PT, R8, UR4, PT ;  /* 0x0000000408007c0c */ /* 0x004fda000bf45270 */
[----:B------:R-:W-:Y:S05]  /*0bf0*/  @P2 BRA `(.L_x_9) ;  /* 0xfffffff400b82947 */ /* 0x000fea000383ffff */
[----:B------:R-:W-:Y:S05]  /*0c00*/  EXIT ;  /* 0x000000000000794d */ /* 0x000fea0003800000 */
.L_x_10:
[----:B------:R-:W-:-:S00]  /*0c10*/  BRA `(.L_x_10) ;  /* 0xfffffffc00fc7947 */ /* 0x000fc0000383ffff */
[----:B------:R-:W-:-:S00]  /*0c20*/  NOP ;  /* 0x0000000000007918 */ /* 0x000fc00000000000 */
        /* <DEDUP_REMOVED lines=13> */
.L_x_11:


//--------------------- .nv.shared._Z25convolution3D_InputTilingPhS_iiiii --------------------------
	.section	.nv.shared._Z25convolution3D_InputTilingPhS_iiiii,"aw",@nobits
	.sectionflags	@""
	.align	16
	.zero		1024


//--------------------- .nv.shared.reserved.0     --------------------------
	.section	.nv.shared.reserved.0,"aw",@nobits
	.weak		__nv_reservedSMEM_offset_0_alias
	.size		__nv_reservedSMEM_offset_0_alias, 0, 64
	.other		__nv_reservedSMEM_offset_0_alias,@"STO_CUDA_RESERVED_SHARED STV_DEFAULT"
__nv_reservedSMEM_offset_0_alias:
	.zero		0
	.zero		64


//--------------------- .nv.constant0._Z25convolution3D_InputTilingPhS_iiiii --------------------------
	.section	.nv.constant0._Z25convolution3D_InputTilingPhS_iiiii,"a",@progbits
	.sectionflags	@""
	.align	4
.nv.constant0._Z25convolution3D_InputTilingPhS_iiiii:
	.zero		932


//--------------------- SYMBOLS --------------------------

	.type		.nv.reservedSmem.offset0,@object
	.size		.nv.reservedSmem.offset0,0x4
	.type		.nv.reservedSmem.cap,@object
	.size		.nv.reservedSmem.cap,0x4
